//
// Generated by NVIDIA NVVM Compiler
//
// Compiler Build ID: CL-36424714
// Cuda compilation tools, release 13.0, V13.0.88
// Based on NVVM 20.0.0
//

.version 9.0
.target sm_100
.address_size 64

	// .globl	_Z12print_valuesPKiPKdPi

.visible .entry _Z12print_valuesPKiPKdPi(
	.param .u64 .ptr .align 1 _Z12print_valuesPKiPKdPi_param_0,
	.param .u64 .ptr .align 1 _Z12print_valuesPKiPKdPi_param_1,
	.param .u64 .ptr .align 1 _Z12print_valuesPKiPKdPi_param_2
)
{
	.reg .pred 	%p<2>;
	.reg .b32 	%r<5>;
	.reg .b64 	%rd<12>;
	.reg .b64 	%fd<2>;

	ld.param.u64 	%rd1, [_Z12print_valuesPKiPKdPi_param_0];
	ld.param.u64 	%rd2, [_Z12print_valuesPKiPKdPi_param_1];
	ld.param.u64 	%rd3, [_Z12print_valuesPKiPKdPi_param_2];
	cvta.to.global.u64 	%rd4, %rd3;
	cvta.to.global.u64 	%rd5, %rd2;
	cvta.to.global.u64 	%rd6, %rd1;
	mov.u32 	%r1, %tid.x;
	mul.wide.u32 	%rd7, %r1, 4;
	add.s64 	%rd8, %rd6, %rd7;
	ld.global.u32 	%r2, [%rd8];
	mul.wide.u32 	%rd9, %r1, 8;
	add.s64 	%rd10, %rd5, %rd9;
	ld.global.f64 	%fd1, [%rd10];
	setp.gt.f64 	%p1, %fd1, 0d0000000000000000;
	selp.u32 	%r3, 1, 0, %p1;
	add.s32 	%r4, %r2, %r3;
	add.s64 	%rd11, %rd4, %rd7;
	st.global.u32 	[%rd11], %r4;
	ret;

}


// ===== COMPILED SASS (sm_100) =====

	.target	sm_100

	.elftype	@"ET_EXEC"


//--------------------- .note.nv.tkinfo           --------------------------
	.section	.note.nv.tkinfo,"",@"SHT_NOTE"
	.sectionflags	@"SHF_NOTE_NV_TKINFO"
	.tkinfo
        /*0018*/ 	.word	0x00000002
        /*0030*/ 	.string	""
        /*0030*/ 	.string	"ptxas"
        /*0030*/ 	.string	"Cuda compilation tools, release 13.0, V13.0.88"
        /*0030*/ 	.string	"Build cuda_13.0.r13.0/compiler.36424714_0"
        /*0030*/ 	.string	"-arch sm_100 -m 64 "



//--------------------- .note.nv.cuinfo           --------------------------
	.section	.note.nv.cuinfo,"",@"SHT_NOTE"
	.sectionflags	@"SHF_NOTE_NV_CUINFO"
        /*0018*/ 	.short	0x0002
        /*001a*/ 	.short	0x0064
        /*001c*/ 	.short	0x0082
	.zero		2


//--------------------- .nv.info                  --------------------------
	.section	.nv.info,"",@"SHT_CUDA_INFO"
	.align	4


	//----- nvinfo : EIATTR_REGCOUNT
	.align		4
        /*0000*/ 	.byte	0x04, 0x2f
        /*0002*/ 	.short	(.L_1 - .L_0)
	.align		4
.L_0:
        /*0004*/ 	.word	index@(_Z12print_valuesPKiPKdPi)
        /*0008*/ 	.word	0x0000000e


	//----- nvinfo : EIATTR_FRAME_SIZE
	.align		4
.L_1:
        /*000c*/ 	.byte	0x04, 0x11
        /*000e*/ 	.short	(.L_3 - .L_2)
	.align		4
.L_2:
        /*0010*/ 	.word	index@(_Z12print_valuesPKiPKdPi)
        /*0014*/ 	.word	0x00000000


	//----- nvinfo : EIATTR_MIN_STACK_SIZE
	.align		4
.L_3:
        /*0018*/ 	.byte	0x04, 0x12
        /*001a*/ 	.short	(.L_5 - .L_4)
	.align		4
.L_4:
        /*001c*/ 	.word	index@(_Z12print_valuesPKiPKdPi)
        /*0020*/ 	.word	0x00000000
.L_5:


//--------------------- .nv.compat                --------------------------
	.section	.nv.compat,"",@"SHT_CUDA_COMPAT_INFO"
	.align	4
        /*0000*/ 	.byte	0x02, 0x09, 0x00, 0x00, 0x02, 0x02, 0x01, 0x00, 0x02, 0x05, 0x05, 0x00, 0x03, 0x07, 0x01, 0x01
        /*0010*/ 	.byte	0x02, 0x03, 0x00, 0x00, 0x02, 0x06, 0x01, 0x00, 0x04, 0x0b, 0x08, 0x00, 0x01, 0x00, 0x00, 0x00
        /*0020*/ 	.byte	0x00, 0x00, 0x00, 0x00


//--------------------- .nv.info._Z12print_valuesPKiPKdPi --------------------------
	.section	.nv.info._Z12print_valuesPKiPKdPi,"",@"SHT_CUDA_INFO"
	.sectionflags	@""
	.align	4


	//----- nvinfo : EIATTR_CUDA_API_VERSION
	.align		4
        /*0000*/ 	.byte	0x04, 0x37
        /*0002*/ 	.short	(.L_7 - .L_6)
.L_6:
        /*0004*/ 	.word	0x00000082


	//----- nvinfo : EIATTR_KPARAM_INFO
	.align		4
.L_7:
        /*0008*/ 	.byte	0x04, 0x17
        /*000a*/ 	.short	(.L_9 - .L_8)
.L_8:
        /*000c*/ 	.word	0x00000000
        /*0010*/ 	.short	0x0002
        /*0012*/ 	.short	0x0010
        /*0014*/ 	.byte	0x00, 0xf5, 0x21, 0x00


	//----- nvinfo : EIATTR_KPARAM_INFO
	.align		4
.L_9:
        /*0018*/ 	.byte	0x04, 0x17
        /*001a*/ 	.short	(.L_11 - .L_10)
.L_10:
        /*001c*/ 	.word	0x00000000
        /*0020*/ 	.short	0x0001
        /*0022*/ 	.short	0x0008
        /*0024*/ 	.byte	0x00, 0xf5, 0x21, 0x00


	//----- nvinfo : EIATTR_KPARAM_INFO
	.align		4
.L_11:
        /*0028*/ 	.byte	0x04, 0x17
        /*002a*/ 	.short	(.L_13 - .L_12)
.L_12:
        /*002c*/ 	.word	0x00000000
        /*0030*/ 	.short	0x0000
        /*0032*/ 	.short	0x0000
        /*0034*/ 	.byte	0x00, 0xf5, 0x21, 0x00


	//----- nvinfo : EIATTR_SPARSE_MMA_MASK
	.align		4
.L_13:
        /*0038*/ 	.byte	0x03, 0x50
        /*003a*/ 	.short	0x0000


	//----- nvinfo : EIATTR_MAXREG_COUNT
	.align		4
        /*003c*/ 	.byte	0x03, 0x1b
        /*003e*/ 	.short	0x00ff


	//----- nvinfo : EIATTR_MERCURY_ISA_VERSION
	.align		4
        /*0040*/ 	.byte	0x03, 0x5f
        /*0042*/ 	.short	0x0101


	//----- nvinfo : EIATTR_VRC_CTA_INIT_COUNT
	.align		4
        /*0044*/ 	.byte	0x02, 0x4a
	.zero		1
	.zero		1


	//----- nvinfo : EIATTR_EXIT_INSTR_OFFSETS
	.align		4
        /*0048*/ 	.byte	0x04, 0x1c
        /*004a*/ 	.short	(.L_15 - .L_14)


	//   ....[0]....
.L_14:
        /*004c*/ 	.word	0x000000f0


	//----- nvinfo : EIATTR_CBANK_PARAM_SIZE
	.align		4
.L_15:
        /*0050*/ 	.byte	0x03, 0x19
        /*0052*/ 	.short	0x0018


	//----- nvinfo : EIATTR_PARAM_CBANK
	.align		4
        /*0054*/ 	.byte	0x04, 0x0a
        /*0056*/ 	.short	(.L_17 - .L_16)
	.align		4
.L_16:
        /*0058*/ 	.word	index@(.nv.constant0._Z12print_valuesPKiPKdPi)
        /*005c*/ 	.short	0x0380
        /*005e*/ 	.short	0x0018


	//----- nvinfo : EIATTR_SW_WAR
	.align		4
.L_17:
        /*0060*/ 	.byte	0x04, 0x36
        /*0062*/ 	.short	(.L_19 - .L_18)
.L_18:
        /*0064*/ 	.word	0x00000008
.L_19:


//--------------------- .nv.callgraph             --------------------------
	.section	.nv.callgraph,"",@"SHT_CUDA_CALLGRAPH"
	.align	4
	.sectionentsize	8
	.align		4
        /*0000*/ 	.word	0x00000000
	.align		4
        /*0004*/ 	.word	0xffffffff
	.align		4
        /*0008*/ 	.word	0x00000000
	.align		4
        /*000c*/ 	.word	0xfffffffe
	.align		4
        /*0010*/ 	.word	0x00000000
	.align		4
        /*0014*/ 	.word	0xfffffffd
	.align		4
        /*0018*/ 	.word	0x00000000
	.align		4
        /*001c*/ 	.word	0xfffffffc


//--------------------- .text._Z12print_valuesPKiPKdPi --------------------------
	.section	.text._Z12print_valuesPKiPKdPi,"ax",@progbits
	.align	128
        .global         _Z12print_valuesPKiPKdPi
        .type           _Z12print_valuesPKiPKdPi,@function
        .size           _Z12print_valuesPKiPKdPi,(.L_x_1 - _Z12print_valuesPKiPKdPi)
        .other          _Z12print_valuesPKiPKdPi,@"STO_CUDA_ENTRY STV_DEFAULT"
_Z12print_valuesPKiPKdPi:
.text._Z12print_valuesPKiPKdPi:
[----:B------:R-:W-:Y:S01]  /*0000*/  LDC R1, c[0x0][0x37c] ;  /* 0x0000df00ff017b82 */ /* 0x000fe20000000800 */
[----:B------:R-:W0:Y:S07]  /*0010*/  S2R R9, SR_TID.X ;  /* 0x0000000000097919 */ /* 0x000e2e0000002100 */
[----:B------:R-:W0:Y:S01]  /*0020*/  LDC.64 R4, c[0x0][0x388] ;  /* 0x0000e200ff047b82 */ /* 0x000e220000000a00 */
[----:B------:R-:W1:Y:S07]  /*0030*/  LDCU.64 UR4, c[0x0][0x358] ;  /* 0x00006b00ff0477ac */ /* 0x000e6e0008000a00 */
[----:B------:R-:W2:Y:S08]  /*0040*/  LDC.64 R2, c[0x0][0x380] ;  /* 0x0000e000ff027b82 */ /* 0x000eb00000000a00 */
[----:B------:R-:W3:Y:S01]  /*0050*/  LDC.64 R6, c[0x0][0x390] ;  /* 0x0000e400ff067b82 */ /* 0x000ee20000000a00 */
[----:B0-----:R-:W-:-:S06]  /*0060*/  IMAD.WIDE.U32 R4, R9, 0x8, R4 ;  /* 0x0000000809047825 */ /* 0x001fcc00078e0004 */
[----:B-1----:R-:W4:Y:S01]  /*0070*/  LDG.E.64 R4, desc[UR4][R4.64] ;  /* 0x0000000404047981 */ /* 0x002f22000c1e1b00 */
[----:B--2---:R-:W-:-:S06]  /*0080*/  IMAD.WIDE.U32 R2, R9, 0x4, R2 ;  /* 0x0000000409027825 */ /* 0x004fcc00078e0002 */
[----:B------:R-:W2:Y:S01]  /*0090*/  LDG.E R2, desc[UR4][R2.64] ;  /* 0x0000000402027981 */ /* 0x000ea2000c1e1900 */
[----:B---3--:R-:W-:Y:S01]  /*00a0*/  IMAD.WIDE.U32 R6, R9, 0x4, R6 ;  /* 0x0000000409067825 */ /* 0x008fe200078e0006 */
[----:B----4-:R-:W-:Y:S01]  /*00b0*/  DSETP.GT.AND P0, PT, R4, RZ, PT ;  /* 0x000000ff0400722a */ /* 0x010fe20003f04000 */
[----:B--2---:R-:W-:-:S13]  /*00c0*/  IADD3 R11, PT, PT, R2, 0x1, RZ ;  /* 0x00000001020b7810 */ /* 0x004fda0007ffe0ff */
[----:B------:R-:W-:-:S05]  /*00d0*/  @!P0 IADD3 R11, PT, PT, R2, RZ, RZ ;  /* 0x000000ff020b8210 */ /* 0x000fca0007ffe0ff */
[----:B------:R-:W-:Y:S01]  /*00e0*/  STG.E desc[UR4][R6.64], R11 ;  /* 0x0000000b06007986 */ /* 0x000fe2000c101904 */
[----:B------:R-:W-:Y:S05]  /*00f0*/  EXIT ;  /* 0x000000000000794d */ /* 0x000fea0003800000 */
.L_x_0:
[----:B------:R-:W-:-:S00]  /*0100*/  BRA `(.L_x_0) ;  /* 0xfffffffc00fc7947 */ /* 0x000fc0000383ffff */
[----:B------:R-:W-:-:S00]  /*0110*/  NOP ;  /* 0x0000000000007918 */ /* 0x000fc00000000000 */
        /* <DEDUP_REMOVED lines=14> */
.L_x_1:


//--------------------- .nv.shared.reserved.0     --------------------------
	.section	.nv.shared.reserved.0,"aw",@nobits
	.weak		__nv_reservedSMEM_offset_0_alias
	.size		__nv_reservedSMEM_offset_0_alias, 0, 64
	.other		__nv_reservedSMEM_offset_0_alias,@"STO_CUDA_RESERVED_SHARED STV_DEFAULT"
__nv_reservedSMEM_offset_0_alias:
	.zero		0
	.zero		64


//--------------------- .nv.constant0._Z12print_valuesPKiPKdPi --------------------------
	.section	.nv.constant0._Z12print_valuesPKiPKdPi,"a",@progbits
	.sectionflags	@""
	.align	4
.nv.constant0._Z12print_valuesPKiPKdPi:
	.zero		920


//--------------------- SYMBOLS --------------------------

	.type		.nv.reservedSmem.offset0,@object
	.size		.nv.reservedSmem.offset0,0x4
